//
// Generated by NVIDIA NVVM Compiler
//
// Compiler Build ID: CL-36424714
// Cuda compilation tools, release 13.0, V13.0.88
// Based on NVVM 20.0.0
//

.version 9.0
.target sm_100
.address_size 64

.global .align 4 .b8 precalc_xorwow_matrix[102400];
.global .align 4 .b8 precalc_xorwow_offset_matrix[102400];
.global .align 4 .b8 mrg32k3aM1[2304];
.global .align 4 .b8 mrg32k3aM2[2304];
.global .align 4 .b8 mrg32k3aM1SubSeq[2016];
.global .align 4 .b8 mrg32k3aM2SubSeq[2016];
.global .align 4 .b8 mrg32k3aM1Seq[2304];
.global .align 4 .b8 mrg32k3aM2Seq[2304];
.const .align 8 .b8 __cr_lgamma_table[72];

.entry _Z19forward_fixed_layerILj64EEvPKfS1_Pfj(
	.param .u64 .ptr .align 1 _Z19forward_fixed_layerILj64EEvPKfS1_Pfj_param_0,
	.param .u64 .ptr .align 1 _Z19forward_fixed_layerILj64EEvPKfS1_Pfj_param_1,
	.param .u64 .ptr .align 1 _Z19forward_fixed_layerILj64EEvPKfS1_Pfj_param_2,
	.param .u32 _Z19forward_fixed_layerILj64EEvPKfS1_Pfj_param_3
)
{
	.reg .pred 	%p<5>;
	.reg .b32 	%r<13>;
	.reg .b32 	%f<210>;
	.reg .b64 	%rd<18>;

	ld.param.u64 	%rd9, [_Z19forward_fixed_layerILj64EEvPKfS1_Pfj_param_0];
	ld.param.u64 	%rd10, [_Z19forward_fixed_layerILj64EEvPKfS1_Pfj_param_1];
	ld.param.u64 	%rd11, [_Z19forward_fixed_layerILj64EEvPKfS1_Pfj_param_2];
	ld.param.u32 	%r4, [_Z19forward_fixed_layerILj64EEvPKfS1_Pfj_param_3];
	setp.eq.s32 	%p1, %r4, 0;
	@%p1 bra 	$L__BB0_3;
	mov.u32 	%r5, %ntid.x;
	mov.u32 	%r6, %tid.x;
	mov.u32 	%r7, %ctaid.x;
	mad.lo.s32 	%r8, %r7, %r5, %r6;
	shl.b32 	%r9, %r8, 6;
	cvta.to.global.u64 	%rd12, %rd9;
	cvta.to.global.u64 	%rd13, %rd11;
	cvta.to.global.u64 	%rd17, %rd10;
	mov.u32 	%r10, %nctaid.x;
	mul.lo.s32 	%r11, %r10, %r5;
	mul.wide.u32 	%rd14, %r9, 4;
	add.s64 	%rd2, %rd12, %rd14;
	mul.wide.u32 	%rd15, %r8, 4;
	add.s64 	%rd16, %rd13, %rd15;
	mul.wide.u32 	%rd4, %r11, 4;
	neg.s32 	%r12, %r4;
$L__BB0_2:
	ld.global.f32 	%f1, [%rd2];
	ld.global.f32 	%f2, [%rd17];
	fma.rn.f32 	%f3, %f1, %f2, 0f00000000;
	ld.global.f32 	%f4, [%rd2+4];
	ld.global.f32 	%f5, [%rd17+4];
	fma.rn.f32 	%f6, %f4, %f5, %f3;
	ld.global.f32 	%f7, [%rd2+8];
	ld.global.f32 	%f8, [%rd17+8];
	fma.rn.f32 	%f9, %f7, %f8, %f6;
	ld.global.f32 	%f10, [%rd2+12];
	ld.global.f32 	%f11, [%rd17+12];
	fma.rn.f32 	%f12, %f10, %f11, %f9;
	ld.global.f32 	%f13, [%rd2+16];
	ld.global.f32 	%f14, [%rd17+16];
	fma.rn.f32 	%f15, %f13, %f14, %f12;
	ld.global.f32 	%f16, [%rd2+20];
	ld.global.f32 	%f17, [%rd17+20];
	fma.rn.f32 	%f18, %f16, %f17, %f15;
	ld.global.f32 	%f19, [%rd2+24];
	ld.global.f32 	%f20, [%rd17+24];
	fma.rn.f32 	%f21, %f19, %f20, %f18;
	ld.global.f32 	%f22, [%rd2+28];
	ld.global.f32 	%f23, [%rd17+28];
	fma.rn.f32 	%f24, %f22, %f23, %f21;
	ld.global.f32 	%f25, [%rd2+32];
	ld.global.f32 	%f26, [%rd17+32];
	fma.rn.f32 	%f27, %f25, %f26, %f24;
	ld.global.f32 	%f28, [%rd2+36];
	ld.global.f32 	%f29, [%rd17+36];
	fma.rn.f32 	%f30, %f28, %f29, %f27;
	ld.global.f32 	%f31, [%rd2+40];
	ld.global.f32 	%f32, [%rd17+40];
	fma.rn.f32 	%f33, %f31, %f32, %f30;
	ld.global.f32 	%f34, [%rd2+44];
	ld.global.f32 	%f35, [%rd17+44];
	fma.rn.f32 	%f36, %f34, %f35, %f33;
	ld.global.f32 	%f37, [%rd2+48];
	ld.global.f32 	%f38, [%rd17+48];
	fma.rn.f32 	%f39, %f37, %f38, %f36;
	ld.global.f32 	%f40, [%rd2+52];
	ld.global.f32 	%f41, [%rd17+52];
	fma.rn.f32 	%f42, %f40, %f41, %f39;
	ld.global.f32 	%f43, [%rd2+56];
	ld.global.f32 	%f44, [%rd17+56];
	fma.rn.f32 	%f45, %f43, %f44, %f42;
	ld.global.f32 	%f46, [%rd2+60];
	ld.global.f32 	%f47, [%rd17+60];
	fma.rn.f32 	%f48, %f46, %f47, %f45;
	ld.global.f32 	%f49, [%rd2+64];
	ld.global.f32 	%f50, [%rd17+64];
	fma.rn.f32 	%f51, %f49, %f50, %f48;
	ld.global.f32 	%f52, [%rd2+68];
	ld.global.f32 	%f53, [%rd17+68];
	fma.rn.f32 	%f54, %f52, %f53, %f51;
	ld.global.f32 	%f55, [%rd2+72];
	ld.global.f32 	%f56, [%rd17+72];
	fma.rn.f32 	%f57, %f55, %f56, %f54;
	ld.global.f32 	%f58, [%rd2+76];
	ld.global.f32 	%f59, [%rd17+76];
	fma.rn.f32 	%f60, %f58, %f59, %f57;
	ld.global.f32 	%f61, [%rd2+80];
	ld.global.f32 	%f62, [%rd17+80];
	fma.rn.f32 	%f63, %f61, %f62, %f60;
	ld.global.f32 	%f64, [%rd2+84];
	ld.global.f32 	%f65, [%rd17+84];
	fma.rn.f32 	%f66, %f64, %f65, %f63;
	ld.global.f32 	%f67, [%rd2+88];
	ld.global.f32 	%f68, [%rd17+88];
	fma.rn.f32 	%f69, %f67, %f68, %f66;
	ld.global.f32 	%f70, [%rd2+92];
	ld.global.f32 	%f71, [%rd17+92];
	fma.rn.f32 	%f72, %f70, %f71, %f69;
	ld.global.f32 	%f73, [%rd2+96];
	ld.global.f32 	%f74, [%rd17+96];
	fma.rn.f32 	%f75, %f73, %f74, %f72;
	ld.global.f32 	%f76, [%rd2+100];
	ld.global.f32 	%f77, [%rd17+100];
	fma.rn.f32 	%f78, %f76, %f77, %f75;
	ld.global.f32 	%f79, [%rd2+104];
	ld.global.f32 	%f80, [%rd17+104];
	fma.rn.f32 	%f81, %f79, %f80, %f78;
	ld.global.f32 	%f82, [%rd2+108];
	ld.global.f32 	%f83, [%rd17+108];
	fma.rn.f32 	%f84, %f82, %f83, %f81;
	ld.global.f32 	%f85, [%rd2+112];
	ld.global.f32 	%f86, [%rd17+112];
	fma.rn.f32 	%f87, %f85, %f86, %f84;
	ld.global.f32 	%f88, [%rd2+116];
	ld.global.f32 	%f89, [%rd17+116];
	fma.rn.f32 	%f90, %f88, %f89, %f87;
	ld.global.f32 	%f91, [%rd2+120];
	ld.global.f32 	%f92, [%rd17+120];
	fma.rn.f32 	%f93, %f91, %f92, %f90;
	ld.global.f32 	%f94, [%rd2+124];
	ld.global.f32 	%f95, [%rd17+124];
	fma.rn.f32 	%f96, %f94, %f95, %f93;
	ld.global.f32 	%f97, [%rd2+128];
	ld.global.f32 	%f98, [%rd17+128];
	fma.rn.f32 	%f99, %f97, %f98, %f96;
	ld.global.f32 	%f100, [%rd2+132];
	ld.global.f32 	%f101, [%rd17+132];
	fma.rn.f32 	%f102, %f100, %f101, %f99;
	ld.global.f32 	%f103, [%rd2+136];
	ld.global.f32 	%f104, [%rd17+136];
	fma.rn.f32 	%f105, %f103, %f104, %f102;
	ld.global.f32 	%f106, [%rd2+140];
	ld.global.f32 	%f107, [%rd17+140];
	fma.rn.f32 	%f108, %f106, %f107, %f105;
	ld.global.f32 	%f109, [%rd2+144];
	ld.global.f32 	%f110, [%rd17+144];
	fma.rn.f32 	%f111, %f109, %f110, %f108;
	ld.global.f32 	%f112, [%rd2+148];
	ld.global.f32 	%f113, [%rd17+148];
	fma.rn.f32 	%f114, %f112, %f113, %f111;
	ld.global.f32 	%f115, [%rd2+152];
	ld.global.f32 	%f116, [%rd17+152];
	fma.rn.f32 	%f117, %f115, %f116, %f114;
	ld.global.f32 	%f118, [%rd2+156];
	ld.global.f32 	%f119, [%rd17+156];
	fma.rn.f32 	%f120, %f118, %f119, %f117;
	ld.global.f32 	%f121, [%rd2+160];
	ld.global.f32 	%f122, [%rd17+160];
	fma.rn.f32 	%f123, %f121, %f122, %f120;
	ld.global.f32 	%f124, [%rd2+164];
	ld.global.f32 	%f125, [%rd17+164];
	fma.rn.f32 	%f126, %f124, %f125, %f123;
	ld.global.f32 	%f127, [%rd2+168];
	ld.global.f32 	%f128, [%rd17+168];
	fma.rn.f32 	%f129, %f127, %f128, %f126;
	ld.global.f32 	%f130, [%rd2+172];
	ld.global.f32 	%f131, [%rd17+172];
	fma.rn.f32 	%f132, %f130, %f131, %f129;
	ld.global.f32 	%f133, [%rd2+176];
	ld.global.f32 	%f134, [%rd17+176];
	fma.rn.f32 	%f135, %f133, %f134, %f132;
	ld.global.f32 	%f136, [%rd2+180];
	ld.global.f32 	%f137, [%rd17+180];
	fma.rn.f32 	%f138, %f136, %f137, %f135;
	ld.global.f32 	%f139, [%rd2+184];
	ld.global.f32 	%f140, [%rd17+184];
	fma.rn.f32 	%f141, %f139, %f140, %f138;
	ld.global.f32 	%f142, [%rd2+188];
	ld.global.f32 	%f143, [%rd17+188];
	fma.rn.f32 	%f144, %f142, %f143, %f141;
	ld.global.f32 	%f145, [%rd2+192];
	ld.global.f32 	%f146, [%rd17+192];
	fma.rn.f32 	%f147, %f145, %f146, %f144;
	ld.global.f32 	%f148, [%rd2+196];
	ld.global.f32 	%f149, [%rd17+196];
	fma.rn.f32 	%f150, %f148, %f149, %f147;
	ld.global.f32 	%f151, [%rd2+200];
	ld.global.f32 	%f152, [%rd17+200];
	fma.rn.f32 	%f153, %f151, %f152, %f150;
	ld.global.f32 	%f154, [%rd2+204];
	ld.global.f32 	%f155, [%rd17+204];
	fma.rn.f32 	%f156, %f154, %f155, %f153;
	ld.global.f32 	%f157, [%rd2+208];
	ld.global.f32 	%f158, [%rd17+208];
	fma.rn.f32 	%f159, %f157, %f158, %f156;
	ld.global.f32 	%f160, [%rd2+212];
	ld.global.f32 	%f161, [%rd17+212];
	fma.rn.f32 	%f162, %f160, %f161, %f159;
	ld.global.f32 	%f163, [%rd2+216];
	ld.global.f32 	%f164, [%rd17+216];
	fma.rn.f32 	%f165, %f163, %f164, %f162;
	ld.global.f32 	%f166, [%rd2+220];
	ld.global.f32 	%f167, [%rd17+220];
	fma.rn.f32 	%f168, %f166, %f167, %f165;
	ld.global.f32 	%f169, [%rd2+224];
	ld.global.f32 	%f170, [%rd17+224];
	fma.rn.f32 	%f171, %f169, %f170, %f168;
	ld.global.f32 	%f172, [%rd2+228];
	ld.global.f32 	%f173, [%rd17+228];
	fma.rn.f32 	%f174, %f172, %f173, %f171;
	ld.global.f32 	%f175, [%rd2+232];
	ld.global.f32 	%f176, [%rd17+232];
	fma.rn.f32 	%f177, %f175, %f176, %f174;
	ld.global.f32 	%f178, [%rd2+236];
	ld.global.f32 	%f179, [%rd17+236];
	fma.rn.f32 	%f180, %f178, %f179, %f177;
	ld.global.f32 	%f181, [%rd2+240];
	ld.global.f32 	%f182, [%rd17+240];
	fma.rn.f32 	%f183, %f181, %f182, %f180;
	ld.global.f32 	%f184, [%rd2+244];
	ld.global.f32 	%f185, [%rd17+244];
	fma.rn.f32 	%f186, %f184, %f185, %f183;
	ld.global.f32 	%f187, [%rd2+248];
	ld.global.f32 	%f188, [%rd17+248];
	fma.rn.f32 	%f189, %f187, %f188, %f186;
	ld.global.f32 	%f190, [%rd2+252];
	ld.global.f32 	%f191, [%rd17+252];
	fma.rn.f32 	%f192, %f190, %f191, %f189;
	abs.f32 	%f193, %f192;
	mul.f32 	%f194, %f193, 0f4038AA3B;
	ex2.approx.ftz.f32 	%f195, %f194;
	add.f32 	%f196, %f195, 0f3F800000;
	rcp.approx.ftz.f32 	%f197, %f196;
	fma.rn.f32 	%f198, %f197, 0fC0000000, 0f3F800000;
	setp.ge.f32 	%p2, %f193, 0f41102CB4;
	selp.f32 	%f199, 0f3F800000, %f198, %p2;
	copysign.f32 	%f200, %f192, %f199;
	mul.f32 	%f201, %f192, %f192;
	fma.rn.f32 	%f202, %f201, 0f3C80F082, 0fBD563CAE;
	fma.rn.f32 	%f203, %f202, %f201, 0f3E085941;
	fma.rn.f32 	%f204, %f203, %f201, 0fBEAAA9ED;
	fma.rn.f32 	%f205, %f204, %f201, 0f00000000;
	fma.rn.f32 	%f206, %f205, %f192, %f192;
	setp.ge.f32 	%p3, %f193, 0f3F19999A;
	selp.f32 	%f207, %f200, %f206, %p3;
	ld.global.f32 	%f208, [%rd16];
	add.f32 	%f209, %f208, %f207;
	st.global.f32 	[%rd16], %f209;
	add.s64 	%rd17, %rd17, 256;
	add.s64 	%rd16, %rd16, %rd4;
	add.s32 	%r12, %r12, 1;
	setp.ne.s32 	%p4, %r12, 0;
	@%p4 bra 	$L__BB0_2;
$L__BB0_3:
	ret;

}


// ===== COMPILED SASS (sm_100) =====

	.target	sm_100

	.elftype	@"ET_EXEC"


//--------------------- .note.nv.tkinfo           --------------------------
	.section	.note.nv.tkinfo,"",@"SHT_NOTE"
	.sectionflags	@"SHF_NOTE_NV_TKINFO"
	.tkinfo
        /*0018*/ 	.word	0x00000002
        /*0030*/ 	.string	""
        /*0030*/ 	.string	"ptxas"
        /*0030*/ 	.string	"Cuda compilation tools, release 13.0, V13.0.88"
        /*0030*/ 	.string	"Build cuda_13.0.r13.0/compiler.36424714_0"
        /*0030*/ 	.string	"-arch sm_100 -m 64 "



//--------------------- .note.nv.cuinfo           --------------------------
	.section	.note.nv.cuinfo,"",@"SHT_NOTE"
	.sectionflags	@"SHF_NOTE_NV_CUINFO"
        /*0018*/ 	.short	0x0002
        /*001a*/ 	.short	0x0064
        /*001c*/ 	.short	0x0082
	.zero		2


//--------------------- .nv.info                  --------------------------
	.section	.nv.info,"",@"SHT_CUDA_INFO"
	.align	4


	//----- nvinfo : EIATTR_REGCOUNT
	.align		4
        /*0000*/ 	.byte	0x04, 0x2f
        /*0002*/ 	.short	(.L_10 - .L_9)
	.align		4
.L_9:
        /*0004*/ 	.word	index@(_Z19forward_fixed_layerILj64EEvPKfS1_Pfj)
        /*0008*/ 	.word	0x00000020


	//----- nvinfo : EIATTR_FRAME_SIZE
	.align		4
.L_10:
        /*000c*/ 	.byte	0x04, 0x11
        /*000e*/ 	.short	(.L_12 - .L_11)
	.align		4
.L_11:
        /*0010*/ 	.word	index@(_Z19forward_fixed_layerILj64EEvPKfS1_Pfj)
        /*0014*/ 	.word	0x00000000


	//----- nvinfo : EIATTR_MIN_STACK_SIZE
	.align		4
.L_12:
        /*0018*/ 	.byte	0x04, 0x12
        /*001a*/ 	.short	(.L_14 - .L_13)
	.align		4
.L_13:
        /*001c*/ 	.word	index@(_Z19forward_fixed_layerILj64EEvPKfS1_Pfj)
        /*0020*/ 	.word	0x00000000
.L_14:


//--------------------- .nv.compat                --------------------------
	.section	.nv.compat,"",@"SHT_CUDA_COMPAT_INFO"
	.align	4
        /*0000*/ 	.byte	0x02, 0x09, 0x00, 0x00, 0x02, 0x02, 0x01, 0x00, 0x02, 0x05, 0x05, 0x00, 0x03, 0x07, 0x01, 0x01
        /*0010*/ 	.byte	0x02, 0x03, 0x00, 0x00, 0x02, 0x06, 0x01, 0x00, 0x04, 0x0b, 0x08, 0x00, 0x01, 0x00, 0x00, 0x00
        /*0020*/ 	.byte	0x00, 0x00, 0x00, 0x00


//--------------------- .nv.info._Z19forward_fixed_layerILj64EEvPKfS1_Pfj --------------------------
	.section	.nv.info._Z19forward_fixed_layerILj64EEvPKfS1_Pfj,"",@"SHT_CUDA_INFO"
	.sectionflags	@""
	.align	4


	//----- nvinfo : EIATTR_CUDA_API_VERSION
	.align		4
        /*0000*/ 	.byte	0x04, 0x37
        /*0002*/ 	.short	(.L_16 - .L_15)
.L_15:
        /*0004*/ 	.word	0x00000082


	//----- nvinfo : EIATTR_KPARAM_INFO
	.align		4
.L_16:
        /*0008*/ 	.byte	0x04, 0x17
        /*000a*/ 	.short	(.L_18 - .L_17)
.L_17:
        /*000c*/ 	.word	0x00000000
        /*0010*/ 	.short	0x0003
        /*0012*/ 	.short	0x0018
        /*0014*/ 	.byte	0x00, 0xf0, 0x11, 0x00


	//----- nvinfo : EIATTR_KPARAM_INFO
	.align		4
.L_18:
        /*0018*/ 	.byte	0x04, 0x17
        /*001a*/ 	.short	(.L_20 - .L_19)
.L_19:
        /*001c*/ 	.word	0x00000000
        /*0020*/ 	.short	0x0002
        /*0022*/ 	.short	0x0010
        /*0024*/ 	.byte	0x00, 0xf5, 0x21, 0x00


	//----- nvinfo : EIATTR_KPARAM_INFO
	.align		4
.L_20:
        /*0028*/ 	.byte	0x04, 0x17
        /*002a*/ 	.short	(.L_22 - .L_21)
.L_21:
        /*002c*/ 	.word	0x00000000
        /*0030*/ 	.short	0x0001
        /*0032*/ 	.short	0x0008
        /*0034*/ 	.byte	0x00, 0xf5, 0x21, 0x00


	//----- nvinfo : EIATTR_KPARAM_INFO
	.align		4
.L_22:
        /*0038*/ 	.byte	0x04, 0x17
        /*003a*/ 	.short	(.L_24 - .L_23)
.L_23:
        /*003c*/ 	.word	0x00000000
        /*0040*/ 	.short	0x0000
        /*0042*/ 	.short	0x0000
        /*0044*/ 	.byte	0x00, 0xf5, 0x21, 0x00


	//----- nvinfo : EIATTR_SPARSE_MMA_MASK
	.align		4
.L_24:
        /*0048*/ 	.byte	0x03, 0x50
        /*004a*/ 	.short	0x0000


	//----- nvinfo : EIATTR_MAXREG_COUNT
	.align		4
        /*004c*/ 	.byte	0x03, 0x1b
        /*004e*/ 	.short	0x00ff


	//----- nvinfo : EIATTR_MERCURY_ISA_VERSION
	.align		4
        /*0050*/ 	.byte	0x03, 0x5f
        /*0052*/ 	.short	0x0101


	//----- nvinfo : EIATTR_VRC_CTA_INIT_COUNT
	.align		4
        /*0054*/ 	.byte	0x02, 0x4a
	.zero		1
	.zero		1


	//----- nvinfo : EIATTR_EXIT_INSTR_OFFSETS
	.align		4
        /*0058*/ 	.byte	0x04, 0x1c
        /*005a*/ 	.short	(.L_26 - .L_25)


	//   ....[0]....
.L_25:
        /*005c*/ 	.word	0x00000030


	//   ....[1]....
        /*0060*/ 	.word	0x00000f00


	//----- nvinfo : EIATTR_CBANK_PARAM_SIZE
	.align		4
.L_26:
        /*0064*/ 	.byte	0x03, 0x19
        /*0066*/ 	.short	0x001c


	//----- nvinfo : EIATTR_PARAM_CBANK
	.align		4
        /*0068*/ 	.byte	0x04, 0x0a
        /*006a*/ 	.short	(.L_28 - .L_27)
	.align		4
.L_27:
        /*006c*/ 	.word	index@(.nv.constant0._Z19forward_fixed_layerILj64EEvPKfS1_Pfj)
        /*0070*/ 	.short	0x0380
        /*0072*/ 	.short	0x001c


	//----- nvinfo : EIATTR_SW_WAR
	.align		4
.L_28:
        /*0074*/ 	.byte	0x04, 0x36
        /*0076*/ 	.short	(.L_30 - .L_29)
.L_29:
        /*0078*/ 	.word	0x00000008
.L_30:


//--------------------- .nv.callgraph             --------------------------
	.section	.nv.callgraph,"",@"SHT_CUDA_CALLGRAPH"
	.align	4
	.sectionentsize	8
	.align		4
        /*0000*/ 	.word	0x00000000
	.align		4
        /*0004*/ 	.word	0xffffffff
	.align		4
        /*0008*/ 	.word	0x00000000
	.align		4
        /*000c*/ 	.word	0xfffffffe
	.align		4
        /*0010*/ 	.word	0x00000000
	.align		4
        /*0014*/ 	.word	0xfffffffd
	.align		4
        /*0018*/ 	.word	0x00000000
	.align		4
        /*001c*/ 	.word	0xfffffffc


//--------------------- .nv.constant4             --------------------------
	.section	.nv.constant4,"a",@progbits
	.align	8
	.align		8
.nv.constant4:
        /*0000*/ 	.dword	precalc_xorwow_matrix
	.align		8
        /*0008*/ 	.dword	precalc_xorwow_offset_matrix
	.align		8
        /*0010*/ 	.dword	mrg32k3aM1
	.align		8
        /*0018*/ 	.dword	mrg32k3aM2
	.align		8
        /*0020*/ 	.dword	mrg32k3aM1SubSeq
	.align		8
        /*0028*/ 	.dword	mrg32k3aM2SubSeq
	.align		8
        /*0030*/ 	.dword	mrg32k3aM1Seq
	.align		8
        /*0038*/ 	.dword	mrg32k3aM2Seq


//--------------------- .nv.constant3             --------------------------
	.section	.nv.constant3,"a",@progbits
	.align	8
.nv.constant3:
	.type		__cr_lgamma_table,@object
	.size		__cr_lgamma_table,(.L_8 - __cr_lgamma_table)
__cr_lgamma_table:
        /*0000*/ 	.byte	0x00, 0x00, 0x00, 0x00, 0x00, 0x00, 0x00, 0x00, 0x00, 0x00, 0x00, 0x00, 0x00, 0x00, 0x00, 0x00
        /*0010*/ 	.byte	0xef, 0x39, 0xfa, 0xfe, 0x42, 0x2e, 0xe6, 0x3f, 0x02, 0x20, 0x2a, 0xfa, 0x0b, 0xab, 0xfc, 0x3f
        /*0020*/ 	.byte	0xf9, 0x2c, 0x92, 0x7c, 0xa7, 0x6c, 0x09, 0x40, 0xc9, 0x79, 0x44, 0x3c, 0x64, 0x26, 0x13, 0x40
        /*0030*/ 	.byte	0xca, 0x01, 0xcf, 0x3a, 0x27, 0x51, 0x1a, 0x40, 0x30, 0xcc, 0x2d, 0xf3, 0xe1, 0x0c, 0x21, 0x40
        /*0040*/ 	.byte	0x0d, 0xb7, 0xfc, 0x82, 0x8e, 0x35, 0x25, 0x40
.L_8:


//--------------------- .text._Z19forward_fixed_layerILj64EEvPKfS1_Pfj --------------------------
	.section	.text._Z19forward_fixed_layerILj64EEvPKfS1_Pfj,"ax",@progbits
	.align	128
.text._Z19forward_fixed_layerILj64EEvPKfS1_Pfj:
        .type           _Z19forward_fixed_layerILj64EEvPKfS1_Pfj,@function
        .size           _Z19forward_fixed_layerILj64EEvPKfS1_Pfj,(.L_x_2 - _Z19forward_fixed_layerILj64EEvPKfS1_Pfj)
        .other          _Z19forward_fixed_layerILj64EEvPKfS1_Pfj,@"STO_CUDA_ENTRY STV_DEFAULT"
_Z19forward_fixed_layerILj64EEvPKfS1_Pfj:
[----:B------:R-:W-:Y:S01]  /*0000*/  LDC R1, c[0x0][0x37c] ;  /* 0x0000df00ff017b82 */ /* 0x000fe20000000800 */
[----:B------:R-:W0:Y:S02]  /*0010*/  LDCU UR4, c[0x0][0x398] ;  /* 0x00007300ff0477ac */ /* 0x000e240008000800 */
[----:B0-----:R-:W-:-:S13]  /*0020*/  ISETP.NE.AND P0, PT, RZ, UR4, PT ;  /* 0x00000004ff007c0c */ /* 0x001fda000bf05270 */
[----:B------:R-:W-:Y:S05]  /*0030*/  @!P0 EXIT ;  /* 0x000000000000894d */ /* 0x000fea0003800000 */
[----:B------:R-:W0:Y:S01]  /*0040*/  S2R R7, SR_TID.X ;  /* 0x0000000000077919 */ /* 0x000e220000002100 */
[----:B------:R-:W0:Y:S01]  /*0050*/  LDCU UR5, c[0x0][0x360] ;  /* 0x00006c00ff0577ac */ /* 0x000e220008000800 */
[----:B------:R-:W1:Y:S01]  /*0060*/  LDC.64 R4, c[0x0][0x380] ;  /* 0x0000e000ff047b82 */ /* 0x000e620000000a00 */
[----:B------:R-:W0:Y:S01]  /*0070*/  S2R R0, SR_CTAID.X ;  /* 0x0000000000007919 */ /* 0x000e220000002500 */
[----:B------:R-:W2:Y:S01]  /*0080*/  LDCU UR8, c[0x0][0x388] ;  /* 0x00007100ff0877ac */ /* 0x000ea20008000800 */
[----:B------:R-:W3:Y:S05]  /*0090*/  LDCU.64 UR6, c[0x0][0x358] ;  /* 0x00006b00ff0677ac */ /* 0x000eea0008000a00 */
[----:B------:R-:W4:Y:S01]  /*00a0*/  LDC.64 R2, c[0x0][0x390] ;  /* 0x0000e400ff027b82 */ /* 0x000f220000000a00 */
[----:B------:R-:W-:-:S07]  /*00b0*/  UIADD3 UR4, UPT, UPT, -UR4, URZ, URZ ;  /* 0x000000ff04047290 */ /* 0x000fce000fffe1ff */
[----:B------:R-:W5:Y:S08]  /*00c0*/  LDC R6, c[0x0][0x370] ;  /* 0x0000dc00ff067b82 */ /* 0x000f700000000800 */
[----:B------:R-:W3:Y:S01]  /*00d0*/  LDC R13, c[0x0][0x38c] ;  /* 0x0000e300ff0d7b82 */ /* 0x000ee20000000800 */
[----:B0-----:R-:W-:Y:S01]  /*00e0*/  IMAD R7, R0, UR5, R7 ;  /* 0x0000000500077c24 */ /* 0x001fe2000f8e0207 */
[----:B--2---:R-:W-:-:S03]  /*00f0*/  MOV R0, UR8 ;  /* 0x0000000800007c02 */ /* 0x004fc60008000f00 */
[C---:B----4-:R-:W-:Y:S01]  /*0100*/  IMAD.WIDE.U32 R2, R7.reuse, 0x4, R2 ;  /* 0x0000000407027825 */ /* 0x050fe200078e0002 */
[----:B------:R-:W-:-:S05]  /*0110*/  SHF.L.U32 R9, R7, 0x6, RZ ;  /* 0x0000000607097819 */ /* 0x000fca00000006ff */
[----:B-1----:R-:W-:-:S04]  /*0120*/  IMAD.WIDE.U32 R4, R9, 0x4, R4 ;  /* 0x0000000409047825 */ /* 0x002fc800078e0004 */
[----:B-----5:R-:W-:-:S07]  /*0130*/  IMAD R9, R6, UR5, RZ ;  /* 0x0000000506097c24 */ /* 0x020fce000f8e02ff */
.L_x_0:
[----:B------:R-:W-:Y:S01]  /*0140*/  MOV R6, R0 ;  /* 0x0000000000067202 */ /* 0x000fe20000000f00 */
[----:B---3--:R-:W2:Y:S01]  /*0150*/  LDG.E R21, desc[UR6][R4.64+0x4] ;  /* 0x0000040604157981 */ /* 0x008ea2000c1e1900 */
[----:B------:R-:W-:-:S03]  /*0160*/  MOV R7, R13 ;  /* 0x0000000d00077202 */ /* 0x000fc60000000f00 */
[----:B------:R-:W3:Y:S04]  /*0170*/  LDG.E R0, desc[UR6][R4.64] ;  /* 0x0000000604007981 */ /* 0x000ee8000c1e1900 */
[----:B------:R-:W3:Y:S04]  /*0180*/  LDG.E R19, desc[UR6][R6.64] ;  /* 0x0000000606137981 */ /* 0x000ee8000c1e1900 */
[----:B------:R-:W2:Y:S04]  /*0190*/  LDG.E R16, desc[UR6][R6.64+0x4] ;  /* 0x0000040606107981 */ /* 0x000ea8000c1e1900 */
[----:B------:R-:W4:Y:S04]  /*01a0*/  LDG.E R11, desc[UR6][R4.64+0x8] ;  /* 0x00000806040b7981 */ /* 0x000f28000c1e1900 */
[----:B------:R-:W4:Y:S04]  /*01b0*/  LDG.E R22, desc[UR6][R6.64+0x8] ;  /* 0x0000080606167981 */ /* 0x000f28000c1e1900 */
[----:B------:R-:W5:Y:S04]  /*01c0*/  LDG.E R24, desc[UR6][R4.64+0xc] ;  /* 0x00000c0604187981 */ /* 0x000f68000c1e1900 */
        /* <DEDUP_REMOVED lines=11> */
[----:B------:R-:W5:Y:S01]  /*0280*/  LDG.E R14, desc[UR6][R4.64+0x24] ;  /* 0x00002406040e7981 */ /* 0x000f62000c1e1900 */
[----:B---3--:R-:W-:-:S03]  /*0290*/  FFMA R0, R0, R19, RZ ;  /* 0x0000001300007223 */ /* 0x008fc600000000ff */
[----:B------:R-:W3:Y:S01]  /*02a0*/  LDG.E R19, desc[UR6][R6.64+0x24] ;  /* 0x0000240606137981 */ /* 0x000ee2000c1e1900 */
[----:B--2---:R-:W-:-:S03]  /*02b0*/  FFMA R0, R21, R16, R0 ;  /* 0x0000001015007223 */ /* 0x004fc60000000000 */
[----:B------:R-:W2:Y:S04]  /*02c0*/  LDG.E R16, desc[UR6][R4.64+0x28] ;  /* 0x0000280604107981 */ /* 0x000ea8000c1e1900 */
[----:B------:R-:W2:Y:S01]  /*02d0*/  LDG.E R21, desc[UR6][R6.64+0x28] ;  /* 0x0000280606157981 */ /* 0x000ea2000c1e1900 */
[----:B----4-:R-:W-:-:S03]  /*02e0*/  FFMA R11, R11, R22, R0 ;  /* 0x000000160b0b7223 */ /* 0x010fc60000000000 */
[----:B------:R-:W4:Y:S04]  /*02f0*/  LDG.E R0, desc[UR6][R4.64+0x2c] ;  /* 0x00002c0604007981 */ /* 0x000f28000c1e1900 */
[----:B------:R-:W4:Y:S01]  /*0300*/  LDG.E R22, desc[UR6][R4.64+0x30] ;  /* 0x0000300604167981 */ /* 0x000f22000c1e1900 */
[----:B-----5:R-:W-:-:S03]  /*0310*/  FFMA R27, R24, R27, R11 ;  /* 0x0000001b181b7223 */ /* 0x020fc6000000000b */
[----:B------:R-:W4:Y:S01]  /*0320*/  LDG.E R11, desc[UR6][R6.64+0x2c] ;  /* 0x00002c06060b7981 */ /* 0x000f22000c1e1900 */
[----:B------:R-:W-:-:S03]  /*0330*/  FFMA R25, R20, R25, R27 ;  /* 0x0000001914197223 */ /* 0x000fc6000000001b */
[----:B------:R-:W5:Y:S04]  /*0340*/  LDG.E R27, desc[UR6][R6.64+0x30] ;  /* 0x00003006061b7981 */ /* 0x000f68000c1e1900 */
[----:B------:R-:W5:Y:S01]  /*0350*/  LDG.E R20, desc[UR6][R4.64+0x34] ;  /* 0x0000340604147981 */ /* 0x000f62000c1e1900 */
        /* <DEDUP_REMOVED lines=12> */
[----:B---3--:R-:W-:-:S03]  /*0420*/  FFMA R29, R14, R19, R23 ;  /* 0x000000130e1d7223 */ /* 0x008fc60000000017 */
[----:B------:R-:W3:Y:S04]  /*0430*/  LDG.E R14, desc[UR6][R4.64+0x44] ;  /* 0x00004406040e7981 */ /* 0x000ee8000c1e1900 */
[----:B------:R-:W3:Y:S04]  /*0440*/  LDG.E R19, desc[UR6][R6.64+0x44] ;  /* 0x0000440606137981 */ /* 0x000ee8000c1e1900 */
[----:B------:R-:W3:Y:S01]  /*0450*/  LDG.E R23, desc[UR6][R6.64+0x48] ;  /* 0x0000480606177981 */ /* 0x000ee2000c1e1900 */
[----:B--2---:R-:W-:-:S03]  /*0460*/  FFMA R29, R16, R21, R29 ;  /* 0x00000015101d7223 */ /* 0x004fc6000000001d */
[----:B------:R-:W2:Y:S04]  /*0470*/  LDG.E R16, desc[UR6][R4.64+0x4c] ;  /* 0x00004c0604107981 */ /* 0x000ea8000c1e1900 */
[----:B------:R-:W2:Y:S01]  /*0480*/  LDG.E R21, desc[UR6][R6.64+0x4c] ;  /* 0x00004c0606157981 */ /* 0x000ea2000c1e1900 */
[----:B----4-:R-:W-:-:S03]  /*0490*/  FFMA R11, R0, R11, R29 ;  /* 0x0000000b000b7223 */ /* 0x010fc6000000001d */
[----:B------:R-:W4:Y:S01]  /*04a0*/  LDG.E R0, desc[UR6][R4.64+0x50] ;  /* 0x0000500604007981 */ /* 0x000f22000c1e1900 */
[----:B-----5:R-:W-:-:S03]  /*04b0*/  FFMA R27, R22, R27, R11 ;  /* 0x0000001b161b7223 */ /* 0x020fc6000000000b */
[----:B------:R-:W4:Y:S04]  /*04c0*/  LDG.E R11, desc[UR6][R6.64+0x50] ;  /* 0x00005006060b7981 */ /* 0x000f28000c1e1900 */
        /* <DEDUP_REMOVED lines=15> */
[----:B------:R-:W3:Y:S01]  /*05c0*/  LDG.E R19, desc[UR6][R6.64+0x64] ;  /* 0x0000640606137981 */ /* 0x000ee2000c1e1900 */
[----:B------:R-:W-:-:S03]  /*05d0*/  FFMA R29, R18, R23, R25 ;  /* 0x00000017121d7223 */ /* 0x000fc60000000019 */
        /* <DEDUP_REMOVED lines=78> */
[----:B------:R-:W3:Y:S01]  /*0ac0*/  LDG.E R23, desc[UR6][R4.64+0xd0] ;  /* 0x0000d00604177981 */ /* 0x000ee2000c1e1900 */
[----:B------:R-:W-:-:S03]  /*0ad0*/  FFMA R24, R20, R25, R27 ;  /* 0x0000001914187223 */ /* 0x000fc6000000001b */
[----:B------:R-:W3:Y:S04]  /*0ae0*/  LDG.E R27, desc[UR6][R4.64+0xd4] ;  /* 0x0000d406041b7981 */ /* 0x000ee8000c1e1900 */
        /* <DEDUP_REMOVED lines=11> */
[----:B---3--:R-:W-:-:S03]  /*0ba0*/  FFMA R15, R10, R15, R13 ;  /* 0x0000000f0a0f7223 */ /* 0x008fc6000000000d */
[----:B------:R-:W5:Y:S04]  /*0bb0*/  LDG.E R13, desc[UR6][R4.64+0xe4] ;  /* 0x0000e406040d7981 */ /* 0x000f68000c1e1900 */
        /* <DEDUP_REMOVED lines=18> */
[----:B------:R-:W2:Y:S01]  /*0ce0*/  LDG.E R16, desc[UR6][R2.64] ;  /* 0x0000000602107981 */ /* 0x000ea2000c1e1900 */
[----:B----4-:R-:W-:Y:S01]  /*0cf0*/  FFMA R0, R11, R0, R24 ;  /* 0x000000000b007223 */ /* 0x010fe20000000018 */
[----:B------:R-:W-:Y:S01]  /*0d00*/  HFMA2 R11, -RZ, RZ, 1.875, 0 ;  /* 0x3f800000ff0b7431 */ /* 0x000fe200000001ff */
[----:B------:R-:W-:-:S04]  /*0d10*/  UIADD3 UR4, UPT, UPT, UR4, 0x1, URZ ;  /* 0x0000000104047890 */ /* 0x000fc8000fffe0ff */
[----:B------:R-:W-:Y:S01]  /*0d20*/  UISETP.NE.AND UP0, UPT, UR4, URZ, UPT ;  /* 0x000000ff0400728c */ /* 0x000fe2000bf05270 */
[----:B-----5:R-:W-:-:S04]  /*0d30*/  FFMA R13, R13, R8, R0 ;  /* 0x000000080d0d7223 */ /* 0x020fc80000000000 */
[----:B---3--:R-:W-:-:S04]  /*0d40*/  FFMA R13, R10, R15, R13 ;  /* 0x0000000f0a0d7223 */ /* 0x008fc8000000000d */
[----:B------:R-:W-:-:S04]  /*0d50*/  FFMA R13, R12, R17, R13 ;  /* 0x000000110c0d7223 */ /* 0x000fc8000000000d */
[----:B------:R-:W-:-:S04]  /*0d60*/  FFMA R13, R14, R19, R13 ;  /* 0x000000130e0d7223 */ /* 0x000fc8000000000d */
[----:B------:R-:W-:-:S04]  /*0d70*/  FFMA R13, R18, R23, R13 ;  /* 0x00000017120d7223 */ /* 0x000fc8000000000d */
[----:B------:R-:W-:-:S04]  /*0d80*/  FFMA R13, R22, R27, R13 ;  /* 0x0000001b160d7223 */ /* 0x000fc8000000000d */
[----:B------:R-:W-:-:S04]  /*0d90*/  FFMA R13, R20, R25, R13 ;  /* 0x00000019140d7223 */ /* 0x000fc8000000000d */
[----:B------:R-:W-:-:S06]  /*0da0*/  FMUL R0, |R13|, 2.8853900432586669922 ;  /* 0x4038aa3b0d007820 */ /* 0x000fcc0000400200 */
[----:B------:R-:W0:Y:S01]  /*0db0*/  MUFU.EX2 R0, R0 ;  /* 0x0000000000007308 */ /* 0x000e220000000800 */
[----:B------:R-:W-:Y:S01]  /*0dc0*/  MOV R12, 0x3c80f082 ;  /* 0x3c80f082000c7802 */ /* 0x000fe20000000f00 */
[----:B------:R-:W-:Y:S01]  /*0dd0*/  FMUL R15, R13, R13 ;  /* 0x0000000d0d0f7220 */ /* 0x000fe20000400000 */
[----:B0-----:R-:W-:-:S06]  /*0de0*/  FADD R8, R0, 1 ;  /* 0x3f80000000087421 */ /* 0x001fcc0000000000 */
[----:B------:R-:W0:Y:S01]  /*0df0*/  MUFU.RCP R8, R8 ;  /* 0x0000000800087308 */ /* 0x000e220000001000 */
[----:B------:R-:W-:Y:S01]  /*0e00*/  FFMA R12, R15, R12, -0.052303962409496307373 ;  /* 0xbd563cae0f0c7423 */ /* 0x000fe2000000000c */
[----:B------:R-:W-:-:S03]  /*0e10*/  FSETP.GE.AND P1, PT, |R13|, 0.60000002384185791016, PT ;  /* 0x3f19999a0d00780b */ /* 0x000fc60003f26200 */
[----:B------:R-:W-:Y:S01]  /*0e20*/  FFMA R12, R15, R12, 0.1331529766321182251 ;  /* 0x3e0859410f0c7423 */ /* 0x000fe2000000000c */
[----:B------:R-:W-:-:S03]  /*0e30*/  FSETP.GE.AND P0, PT, |R13|, 9.010913848876953125, PT ;  /* 0x41102cb40d00780b */ /* 0x000fc60003f06200 */
[----:B------:R-:W-:Y:S01]  /*0e40*/  FFMA R0, R15, R12, -0.33332768082618713379 ;  /* 0xbeaaa9ed0f007423 */ /* 0x000fe2000000000c */
[----:B0-----:R-:W-:-:S03]  /*0e50*/  FFMA R10, R8, -2, R11 ;  /* 0xc0000000080a7823 */ /* 0x001fc6000000000b */
[----:B------:R-:W-:Y:S02]  /*0e60*/  FFMA R0, R15, R0, RZ ;  /* 0x000000000f007223 */ /* 0x000fe400000000ff */
[----:B------:R-:W-:-:S04]  /*0e70*/  FSEL R10, R10, 1, !P0 ;  /* 0x3f8000000a0a7808 */ /* 0x000fc80004000000 */
[--C-:B------:R-:W-:Y:S01]  /*0e80*/  LOP3.LUT R11, R10, 0x80000000, R13.reuse, 0xb8, !PT ;  /* 0x800000000a0b7812 */ /* 0x100fe200078eb80d */
[----:B------:R-:W-:Y:S01]  /*0e90*/  @!P1 FFMA R11, R13, R0, R13 ;  /* 0x000000000d0b9223 */ /* 0x000fe2000000000d */
[----:B------:R-:W-:-:S03]  /*0ea0*/  IADD3 R0, P0, PT, R6, 0x100, RZ ;  /* 0x0000010006007810 */ /* 0x000fc60007f1e0ff */
[----:B--2---:R-:W-:Y:S01]  /*0eb0*/  FADD R11, R11, R16 ;  /* 0x000000100b0b7221 */ /* 0x004fe20000000000 */
[----:B------:R-:W-:-:S04]  /*0ec0*/  IADD3.X R13, PT, PT, RZ, R7, RZ, P0, !PT ;  /* 0x00000007ff0d7210 */ /* 0x000fc800007fe4ff */
[----:B------:R0:W-:Y:S02]  /*0ed0*/  STG.E desc[UR6][R2.64], R11 ;  /* 0x0000000b02007986 */ /* 0x0001e4000c101906 */
[----:B0-----:R-:W-:Y:S01]  /*0ee0*/  IMAD.WIDE.U32 R2, R9, 0x4, R2 ;  /* 0x0000000409027825 */ /* 0x001fe200078e0002 */
[----:B------:R-:W-:Y:S06]  /*0ef0*/  BRA.U UP0, `(.L_x_0) ;  /* 0xfffffff100907547 */ /* 0x000fec000b83ffff */
[----:B------:R-:W-:Y:S05]  /*0f00*/  EXIT ;  /* 0x000000000000794d */ /* 0x000fea0003800000 */
.L_x_1:
[----:B------:R-:W-:-:S00]  /*0f10*/  BRA `(.L_x_1) ;  /* 0xfffffffc00fc7947 */ /* 0x000fc0000383ffff */
[----:B------:R-:W-:-:S00]  /*0f20*/  NOP ;  /* 0x0000000000007918 */ /* 0x000fc00000000000 */
        /* <DEDUP_REMOVED lines=13> */
.L_x_2:


//--------------------- .nv.global.init           --------------------------
	.section	.nv.global.init,"aw",@progbits
	.align	4
.nv.global.init:
	.type		mrg32k3aM1SubSeq,@object
	.size		mrg32k3aM1SubSeq,(mrg32k3aM2SubSeq - mrg32k3aM1SubSeq)
mrg32k3aM1SubSeq:
        /*0000*/ 	.byte	0x0b, 0xcc, 0xee, 0x04, 0x73, 0x29, 0x8b, 0x6f, 0xf6, 0x53, 0x03, 0xf6, 0x23, 0xf6, 0xea, 0xda
        /* <DEDUP_REMOVED lines=125> */
	.type		mrg32k3aM2SubSeq,@object
	.size		mrg32k3aM2SubSeq,(mrg32k3aM1 - mrg32k3aM2SubSeq)
mrg32k3aM2SubSeq:
        /* <DEDUP_REMOVED lines=126> */
	.type		mrg32k3aM1,@object
	.size		mrg32k3aM1,(mrg32k3aM1Seq - mrg32k3aM1)
mrg32k3aM1:
        /* <DEDUP_REMOVED lines=144> */
	.type		mrg32k3aM1Seq,@object
	.size		mrg32k3aM1Seq,(mrg32k3aM2 - mrg32k3aM1Seq)
mrg32k3aM1Seq:
        /* <DEDUP_REMOVED lines=144> */
	.type		mrg32k3aM2,@object
	.size		mrg32k3aM2,(mrg32k3aM2Seq - mrg32k3aM2)
mrg32k3aM2:
        /* <DEDUP_REMOVED lines=144> */
	.type		mrg32k3aM2Seq,@object
	.size		mrg32k3aM2Seq,(precalc_xorwow_matrix - mrg32k3aM2Seq)
mrg32k3aM2Seq:
        /* <DEDUP_REMOVED lines=144> */
	.type		precalc_xorwow_matrix,@object
	.size		precalc_xorwow_matrix,(precalc_xorwow_offset_matrix - precalc_xorwow_matrix)
precalc_xorwow_matrix:
        /* <DEDUP_REMOVED lines=6400> */
	.type		precalc_xorwow_offset_matrix,@object
	.size		precalc_xorwow_offset_matrix,(.L_1 - precalc_xorwow_offset_matrix)
precalc_xorwow_offset_matrix:
        /* <DEDUP_REMOVED lines=6400> */
.L_1:


//--------------------- .nv.shared.reserved.0     --------------------------
	.section	.nv.shared.reserved.0,"aw",@nobits
	.weak		__nv_reservedSMEM_offset_0_alias
	.size		__nv_reservedSMEM_offset_0_alias, 0, 64
	.other		__nv_reservedSMEM_offset_0_alias,@"STO_CUDA_RESERVED_SHARED STV_DEFAULT"
__nv_reservedSMEM_offset_0_alias:
	.zero		0
	.zero		64


//--------------------- .nv.constant0._Z19forward_fixed_layerILj64EEvPKfS1_Pfj --------------------------
	.section	.nv.constant0._Z19forward_fixed_layerILj64EEvPKfS1_Pfj,"a",@progbits
	.sectionflags	@""
	.align	4
.nv.constant0._Z19forward_fixed_layerILj64EEvPKfS1_Pfj:
	.zero		924


//--------------------- SYMBOLS --------------------------

	.type		.nv.reservedSmem.offset0,@object
	.size		.nv.reservedSmem.offset0,0x4
